	.headerflags	@"EF_CUDA_TEXMODE_UNIFIED EF_CUDA_64BIT_ADDRESS EF_CUDA_ACCELERATORS EF_CUDA_SM90 EF_CUDA_VIRTUAL_SM(EF_CUDA_SM90)"
	.elftype	@"ET_EXEC"


//--------------------- .nv.info                  --------------------------
	.section	.nv.info,"",@"SHT_CUDA_INFO"
	.align	4


	//----- nvinfo : EIATTR_REGCOUNT
	.align		4
        /*0000*/ 	.byte	0x04, 0x2f
        /*0002*/ 	.short	(.L_1 - .L_0)
	.align		4
.L_0:
        /*0004*/ 	.word	index@(triton_per_fused_sort_0)
        /*0008*/ 	.word	0x00000010


	//----- nvinfo : EIATTR_MIN_STACK_SIZE
	.align		4
.L_1:
        /*000c*/ 	.byte	0x04, 0x12
        /*000e*/ 	.short	(.L_3 - .L_2)
	.align		4
.L_2:
        /*0010*/ 	.word	index@(triton_per_fused_sort_0)
        /*0014*/ 	.word	0x00000000


	//----- nvinfo : EIATTR_FRAME_SIZE
	.align		4
.L_3:
        /*0018*/ 	.byte	0x04, 0x11
        /*001a*/ 	.short	(.L_5 - .L_4)
	.align		4
.L_4:
        /*001c*/ 	.word	index@(triton_per_fused_sort_0)
        /*0020*/ 	.word	0x00000000


	//----- nvinfo : EIATTR_MIN_STACK_SIZE
	.align		4
.L_5:
        /*0024*/ 	.byte	0x04, 0x12
        /*0026*/ 	.short	(.L_7 - .L_6)
	.align		4
.L_6:
        /*0028*/ 	.word	index@(triton_per_fused_sort_0)
        /*002c*/ 	.word	0x00000000
.L_7:


//--------------------- .nv.info.triton_per_fused_sort_0 --------------------------
	.section	.nv.info.triton_per_fused_sort_0,"",@"SHT_CUDA_INFO"
	.sectionflags	@""
	.align	4


	//----- nvinfo : EIATTR_CUDA_API_VERSION
	.align		4
        /*0000*/ 	.byte	0x04, 0x37
        /*0002*/ 	.short	(.L_9 - .L_8)
.L_8:
        /*0004*/ 	.word	0x0000007c


	//----- nvinfo : EIATTR_KPARAM_INFO
	.align		4
.L_9:
        /*0008*/ 	.byte	0x04, 0x17
        /*000a*/ 	.short	(.L_11 - .L_10)
.L_10:
        /*000c*/ 	.word	0x00000000
        /*0010*/ 	.short	0x0003
        /*0012*/ 	.short	0x0014
        /*0014*/ 	.byte	0x00, 0xf0, 0x11, 0x00


	//----- nvinfo : EIATTR_KPARAM_INFO
	.align		4
.L_11:
        /*0018*/ 	.byte	0x04, 0x17
        /*001a*/ 	.short	(.L_13 - .L_12)
.L_12:
        /*001c*/ 	.word	0x00000000
        /*0020*/ 	.short	0x0002
        /*0022*/ 	.short	0x0010
        /*0024*/ 	.byte	0x00, 0xf0, 0x11, 0x00


	//----- nvinfo : EIATTR_KPARAM_INFO
	.align		4
.L_13:
        /*0028*/ 	.byte	0x04, 0x17
        /*002a*/ 	.short	(.L_15 - .L_14)
.L_14:
        /*002c*/ 	.word	0x00000000
        /*0030*/ 	.short	0x0001
        /*0032*/ 	.short	0x0008
        /*0034*/ 	.byte	0x00, 0xf4, 0x21, 0x00


	//----- nvinfo : EIATTR_KPARAM_INFO
	.align		4
.L_15:
        /*0038*/ 	.byte	0x04, 0x17
        /*003a*/ 	.short	(.L_17 - .L_16)
.L_16:
        /*003c*/ 	.word	0x00000000
        /*0040*/ 	.short	0x0000
        /*0042*/ 	.short	0x0000
        /*0044*/ 	.byte	0x00, 0xf4, 0x21, 0x00


	//----- nvinfo : EIATTR_SPARSE_MMA_MASK
	.align		4
.L_17:
        /*0048*/ 	.byte	0x03, 0x50
        /*004a*/ 	.short	0x0000


	//----- nvinfo : EIATTR_MAXREG_COUNT
	.align		4
        /*004c*/ 	.byte	0x03, 0x1b
        /*004e*/ 	.short	0x00ff


	//----- nvinfo : EIATTR_COOP_GROUP_MASK_REGIDS
	.align		4
        /*0050*/ 	.byte	0x04, 0x29
        /*0052*/ 	.short	(.L_19 - .L_18)


	//   ....[0]....
.L_18:
        /*0054*/ 	.word	0xffffffff


	//   ....[1]....
        /*0058*/ 	.word	0xffffffff


	//   ....[2]....
        /*005c*/ 	.word	0xffffffff


	//   ....[3]....
        /*0060*/ 	.word	0xffffffff


	//   ....[4]....
        /*0064*/ 	.word	0xffffffff


	//   ....[5]....
        /*0068*/ 	.word	0xffffffff


	//----- nvinfo : EIATTR_COOP_GROUP_INSTR_OFFSETS
	.align		4
.L_19:
        /*006c*/ 	.byte	0x04, 0x28
        /*006e*/ 	.short	(.L_21 - .L_20)


	//   ....[0]....
.L_20:
        /*0070*/ 	.word	0x00000150


	//   ....[1]....
        /*0074*/ 	.word	0x00000160


	//   ....[2]....
        /*0078*/ 	.word	0x00000200


	//   ....[3]....
        /*007c*/ 	.word	0x00000210


	//   ....[4]....
        /*0080*/ 	.word	0x000002d0


	//   ....[5]....
        /*0084*/ 	.word	0x000002e0


	//----- nvinfo : EIATTR_EXIT_INSTR_OFFSETS
	.align		4
.L_21:
        /*0088*/ 	.byte	0x04, 0x1c
        /*008a*/ 	.short	(.L_23 - .L_22)


	//   ....[0]....
.L_22:
        /*008c*/ 	.word	0x00000360


	//   ....[1]....
        /*0090*/ 	.word	0x00000380


	//----- nvinfo : EIATTR_REQNTID
	.align		4
.L_23:
        /*0094*/ 	.byte	0x04, 0x10
        /*0096*/ 	.short	(.L_25 - .L_24)
.L_24:
        /*0098*/ 	.word	0x00000040
        /*009c*/ 	.word	0x00000001
        /*00a0*/ 	.word	0x00000001


	//----- nvinfo : EIATTR_CBANK_PARAM_SIZE
	.align		4
.L_25:
        /*00a4*/ 	.byte	0x03, 0x19
        /*00a6*/ 	.short	0x0018


	//----- nvinfo : EIATTR_PARAM_CBANK
	.align		4
        /*00a8*/ 	.byte	0x04, 0x0a
        /*00aa*/ 	.short	(.L_27 - .L_26)
	.align		4
.L_26:
        /*00ac*/ 	.word	index@(.nv.constant0.triton_per_fused_sort_0)
        /*00b0*/ 	.short	0x0210
        /*00b2*/ 	.short	0x0018


	//----- nvinfo : EIATTR_SW_WAR
	.align		4
.L_27:
        /*00b4*/ 	.byte	0x04, 0x36
        /*00b6*/ 	.short	(.L_29 - .L_28)
.L_28:
        /*00b8*/ 	.word	0x00000008
.L_29:


//--------------------- .nv.callgraph             --------------------------
	.section	.nv.callgraph,"",@"SHT_CUDA_CALLGRAPH"
	.align	4
	.sectionentsize	8
	.align		4
        /*0000*/ 	.word	0x00000000
	.align		4
        /*0004*/ 	.word	0xffffffff
	.align		4
        /*0008*/ 	.word	0x00000000
	.align		4
        /*000c*/ 	.word	0xfffffffe
	.align		4
        /*0010*/ 	.word	0x00000000
	.align		4
        /*0014*/ 	.word	0xfffffffd
	.align		4
        /*0018*/ 	.word	0x00000000
	.align		4
        /*001c*/ 	.word	0xfffffffc


//--------------------- .text.triton_per_fused_sort_0 --------------------------
	.section	.text.triton_per_fused_sort_0,"ax",@progbits
	.align	128
        .global         triton_per_fused_sort_0
        .type           triton_per_fused_sort_0,@function
        .size           triton_per_fused_sort_0,(.L_x_1 - triton_per_fused_sort_0)
        .other          triton_per_fused_sort_0,@"STO_CUDA_ENTRY STV_DEFAULT"
triton_per_fused_sort_0:
.text.triton_per_fused_sort_0:
[----:B------:R-:W0:Y:S02]  /*0000*/  LDC R1, c[0x0][0x28] ;  /* 0x00000a00ff017b82 */ /* 0x000e240000000800 */
[----:B------:R-:W1:Y:S01]  /*0010*/  S2R R13, SR_TID.X ;  /* 0x00000000000d7919 */ /* 0x000e620000002100 */
[----:B------:R-:W2:Y:S01]  /*0020*/  LDC.64 R6, c[0x0][0x210] ;  /* 0x00008400ff067b82 */ /* 0x000ea20000000a00 */
[----:B------:R-:W-:Y:S01]  /*0030*/  IMAD.MOV.U32 R4, RZ, RZ, RZ ;  /* 0x000000ffff047224 */ /* 0x000fe200078e00ff */
[----:B------:R-:W-:Y:S01]  /*0040*/  ULDC.64 UR4, c[0x0][0x208] ;  /* 0x0000820000047ab9 */ /* 0x000fe20000000a00 */
[----:B------:R-:W3:Y:S01]  /*0050*/  S2R R0, SR_CTAID.X ;  /* 0x0000000000007919 */ /* 0x000ee20000002500 */
[----:B-1----:R-:W-:Y:S02]  /*0060*/  LOP3.LUT R3, R13, 0x3, RZ, 0xc0, !PT ;  /* 0x000000030d037812 */ /* 0x002fe400078ec0ff */
[----:B---3--:R-:W-:-:S03]  /*0070*/  ISETP.GE.AND P0, PT, R0, 0x40, PT ;  /* 0x000000400000780c */ /* 0x008fc60003f06270 */
[----:B------:R-:W-:-:S04]  /*0080*/  IMAD R2, R0, 0x4, R3 ;  /* 0x0000000400027824 */ /* 0x000fc800078e0203 */
[----:B--2---:R-:W-:-:S06]  /*0090*/  IMAD.WIDE R6, R2, 0x4, R6 ;  /* 0x0000000402067825 */ /* 0x004fcc00078e0206 */
[----:B------:R1:W2:Y:S01]  /*00a0*/  @!P0 LDG.E R4, desc[UR4][R6.64] ;  /* 0x0000000406048981 */ /* 0x0002a2000c1e1900 */
[----:B------:R-:W-:Y:S02]  /*00b0*/  LOP3.LUT R3, R13, 0x1, RZ, 0xc, !PT ;  /* 0x000000010d037812 */ /* 0x000fe400078e0cff */
[----:B------:R-:W-:-:S04]  /*00c0*/  SHF.R.U32.HI R8, RZ, 0x1, R13 ;  /* 0x00000001ff087819 */ /* 0x000fc8000001160d */
[----:B------:R-:W-:Y:S02]  /*00d0*/  LOP3.LUT R8, R8, 0x1, RZ, 0xc0, !PT ;  /* 0x0000000108087812 */ /* 0x000fe400078ec0ff */
[----:B-1----:R-:W-:-:S04]  /*00e0*/  SHF.R.U32.HI R6, RZ, 0x1, R13 ;  /* 0x00000001ff067819 */ /* 0x002fc8000001160d */
[----:B------:R-:W-:Y:S02]  /*00f0*/  SGXT.U32 R6, R6, 0x1 ;  /* 0x000000010606781a */ /* 0x000fe40000000000 */
[----:B--2---:R-:W-:Y:S02]  /*0100*/  SEL R5, R4, RZ, !P0 ;  /* 0x000000ff04057207 */ /* 0x004fe40004000000 */
[----:B------:R-:W-:Y:S02]  /*0110*/  LOP3.LUT R4, R13, 0x1, RZ, 0xc0, !PT ;  /* 0x000000010d047812 */ /* 0x000fe400078ec0ff */
[----:B------:R-:W-:Y:S01]  /*0120*/  ISETP.NE.U32.AND P0, PT, R8, 0x1, PT ;  /* 0x000000010800780c */ /* 0x000fe20003f05070 */
[----:B------:R-:W-:Y:S02]  /*0130*/  IMAD R9, R5, R3, RZ ;  /* 0x0000000305097224 */ /* 0x000fe400078e02ff */
[----:B------:R-:W-:-:S03]  /*0140*/  IMAD R11, R4, R5, RZ ;  /* 0x00000005040b7224 */ /* 0x000fc600078e02ff */
[----:B------:R-:W1:Y:S04]  /*0150*/  SHFL.BFLY PT, R10, R9, 0x1, 0x1f ;  /* 0x0c201f00090a7f89 */ /* 0x000e6800000e0000 */
[----:B------:R-:W2:Y:S01]  /*0160*/  SHFL.BFLY PT, R12, R11, 0x1, 0x1f ;  /* 0x0c201f000b0c7f89 */ /* 0x000ea200000e0000 */
[----:B-1----:R-:W-:Y:S02]  /*0170*/  IMAD.IADD R10, R9, 0x1, R10 ;  /* 0x00000001090a7824 */ /* 0x002fe400078e020a */
[----:B--2---:R-:W-:-:S05]  /*0180*/  IMAD.IADD R7, R11, 0x1, R12 ;  /* 0x000000010b077824 */ /* 0x004fca00078e020c */
[----:B------:R-:W-:Y:S02]  /*0190*/  FSETP.LEU.XOR P0, PT, R10, R7, !P0 ;  /* 0x000000070a00720b */ /* 0x000fe4000470b800 */
[----:B------:R-:W-:-:S04]  /*01a0*/  LOP3.LUT R7, R7, R10, RZ, 0x3c, !PT ;  /* 0x0000000a07077212 */ /* 0x000fc800078e3cff */
[----:B------:R-:W-:Y:S02]  /*01b0*/  SEL R8, R7, RZ, !P0 ;  /* 0x000000ff07087207 */ /* 0x000fe40004000000 */
[----:B------:R-:W-:Y:S02]  /*01c0*/  LOP3.LUT R7, R6, 0x1, RZ, 0x3c, !PT ;  /* 0x0000000106077812 */ /* 0x000fe400078e3cff */
[----:B------:R-:W-:-:S05]  /*01d0*/  LOP3.LUT R8, R8, R5, RZ, 0x3c, !PT ;  /* 0x0000000508087212 */ /* 0x000fca00078e3cff */
[-C--:B------:R-:W-:Y:S02]  /*01e0*/  IMAD R7, R7, R8.reuse, RZ ;  /* 0x0000000807077224 */ /* 0x080fe400078e02ff */
[----:B------:R-:W-:-:S03]  /*01f0*/  IMAD R5, R6, R8, RZ ;  /* 0x0000000806057224 */ /* 0x000fc600078e02ff */
[----:B------:R-:W1:Y:S04]  /*0200*/  SHFL.BFLY PT, R6, R7, 0x2, 0x1f ;  /* 0x0c401f0007067f89 */ /* 0x000e6800000e0000 */
[----:B------:R-:W2:Y:S01]  /*0210*/  SHFL.BFLY PT, R10, R5, 0x2, 0x1f ;  /* 0x0c401f00050a7f89 */ /* 0x000ea200000e0000 */
[----:B-1----:R-:W-:Y:S02]  /*0220*/  IMAD.IADD R6, R7, 0x1, R6 ;  /* 0x0000000107067824 */ /* 0x002fe400078e0206 */
[----:B--2---:R-:W-:-:S05]  /*0230*/  IMAD.IADD R9, R5, 0x1, R10 ;  /* 0x0000000105097824 */ /* 0x004fca00078e020a */
[CC--:B------:R-:W-:Y:S02]  /*0240*/  FSETP.GT.AND P0, PT, R6.reuse, R9.reuse, PT ;  /* 0x000000090600720b */ /* 0x0c0fe40003f04000 */
[----:B------:R-:W-:-:S04]  /*0250*/  LOP3.LUT R6, R6, R9, RZ, 0x3c, !PT ;  /* 0x0000000906067212 */ /* 0x000fc800078e3cff */
[----:B------:R-:W-:Y:S02]  /*0260*/  SEL R9, R6, RZ, P0 ;  /* 0x000000ff06097207 */ /* 0x000fe40000000000 */
[----:B------:R-:W-:Y:S02]  /*0270*/  LOP3.LUT P0, RZ, R13, 0x3c, RZ, 0xc0, !PT ;  /* 0x0000003c0dff7812 */ /* 0x000fe4000780c0ff */
[----:B------:R-:W-:Y:S02]  /*0280*/  LOP3.LUT R9, R9, R8, RZ, 0x3c, !PT ;  /* 0x0000000809097212 */ /* 0x000fe400078e3cff */
[----:B------:R-:W-:-:S03]  /*0290*/  ISETP.LT.AND P0, PT, R0, 0x40, !P0 ;  /* 0x000000400000780c */ /* 0x000fc60004701270 */
[-C--:B------:R-:W-:Y:S02]  /*02a0*/  IMAD R6, R3, R9.reuse, RZ ;  /* 0x0000000903067224 */ /* 0x080fe400078e02ff */
[----:B------:R-:W-:Y:S02]  /*02b0*/  IMAD R8, R4, R9, RZ ;  /* 0x0000000904087224 */ /* 0x000fe400078e02ff */
[----:B------:R-:W1:Y:S01]  /*02c0*/  LDC.64 R4, c[0x0][0x218] ;  /* 0x00008600ff047b82 */ /* 0x000e620000000a00 */
[----:B------:R-:W2:Y:S04]  /*02d0*/  SHFL.BFLY PT, R3, R6, 0x1, 0x1f ;  /* 0x0c201f0006037f89 */ /* 0x000ea800000e0000 */
[----:B------:R-:W3:Y:S01]  /*02e0*/  SHFL.BFLY PT, R7, R8, 0x1, 0x1f ;  /* 0x0c201f0008077f89 */ /* 0x000ee200000e0000 */
[----:B--2---:R-:W-:-:S02]  /*02f0*/  IMAD.IADD R3, R6, 0x1, R3 ;  /* 0x0000000106037824 */ /* 0x004fc400078e0203 */
[----:B---3--:R-:W-:-:S05]  /*0300*/  IMAD.IADD R10, R8, 0x1, R7 ;  /* 0x00000001080a7824 */ /* 0x008fca00078e0207 */
[CC--:B------:R-:W-:Y:S02]  /*0310*/  FSETP.GT.AND P1, PT, R3.reuse, R10.reuse, PT ;  /* 0x0000000a0300720b */ /* 0x0c0fe40003f24000 */
[----:B------:R-:W-:-:S04]  /*0320*/  LOP3.LUT R3, R3, R10, RZ, 0x3c, !PT ;  /* 0x0000000a03037212 */ /* 0x000fc800078e3cff */
[----:B------:R-:W-:Y:S01]  /*0330*/  SEL R0, R3, RZ, P1 ;  /* 0x000000ff03007207 */ /* 0x000fe20000800000 */
[----:B-1----:R-:W-:-:S03]  /*0340*/  IMAD.WIDE R2, R2, 0x4, R4 ;  /* 0x0000000402027825 */ /* 0x002fc600078e0204 */
[----:B------:R-:W-:Y:S01]  /*0350*/  LOP3.LUT R9, R0, R9, RZ, 0x3c, !PT ;  /* 0x0000000900097212 */ /* 0x000fe200078e3cff */
[----:B------:R-:W-:Y:S06]  /*0360*/  @!P0 EXIT ;  /* 0x000000000000894d */ /* 0x000fec0003800000 */
[----:B------:R-:W-:Y:S01]  /*0370*/  STG.E desc[UR4][R2.64], R9 ;  /* 0x0000000902007986 */ /* 0x000fe2000c101904 */
[----:B------:R-:W-:Y:S05]  /*0380*/  EXIT ;  /* 0x000000000000794d */ /* 0x000fea0003800000 */
.L_x_0:
[----:B------:R-:W-:-:S00]  /*0390*/  BRA `(.L_x_0) ;  /* 0xfffffffc00fc7947 */ /* 0x000fc0000383ffff */
[----:B------:R-:W-:-:S00]  /*03a0*/  NOP ;  /* 0x0000000000007918 */ /* 0x000fc00000000000 */
        /* <DEDUP_REMOVED lines=13> */
.L_x_1:


//--------------------- .nv.constant0.triton_per_fused_sort_0 --------------------------
	.section	.nv.constant0.triton_per_fused_sort_0,"a",@progbits
	.sectionflags	@""
	.align	4
.nv.constant0.triton_per_fused_sort_0:
	.zero		552
